//
// Generated by NVIDIA NVVM Compiler
//
// Compiler Build ID: CL-36424714
// Cuda compilation tools, release 13.0, V13.0.88
// Based on NVVM 20.0.0
//

.version 9.0
.target sm_100
.address_size 64

	// .globl	_Z30coarsened_max_reduction_kernelPiS_i
// _ZZ30coarsened_max_reduction_kernelPiS_iE7input_s has been demoted

.visible .entry _Z30coarsened_max_reduction_kernelPiS_i(
	.param .u64 .ptr .align 1 _Z30coarsened_max_reduction_kernelPiS_i_param_0,
	.param .u64 .ptr .align 1 _Z30coarsened_max_reduction_kernelPiS_i_param_1,
	.param .u32 _Z30coarsened_max_reduction_kernelPiS_i_param_2
)
{
	.reg .pred 	%p<9>;
	.reg .b32 	%r<40>;
	.reg .b64 	%rd<13>;
	// demoted variable
	.shared .align 4 .b8 _ZZ30coarsened_max_reduction_kernelPiS_iE7input_s[4096];
	ld.param.u64 	%rd3, [_Z30coarsened_max_reduction_kernelPiS_i_param_0];
	ld.param.u64 	%rd2, [_Z30coarsened_max_reduction_kernelPiS_i_param_1];
	ld.param.u32 	%r18, [_Z30coarsened_max_reduction_kernelPiS_i_param_2];
	cvta.to.global.u64 	%rd1, %rd3;
	mov.u32 	%r39, %ntid.x;
	mov.u32 	%r20, %ctaid.x;
	mul.lo.s32 	%r21, %r39, %r20;
	shl.b32 	%r22, %r21, 2;
	mov.u32 	%r2, %tid.x;
	add.s32 	%r3, %r22, %r2;
	setp.ge.u32 	%p1, %r3, %r18;
	mov.b32 	%r36, 0;
	@%p1 bra 	$L__BB0_2;
	mul.wide.u32 	%rd4, %r3, 4;
	add.s64 	%rd5, %rd1, %rd4;
	ld.global.u32 	%r36, [%rd5];
$L__BB0_2:
	add.s32 	%r6, %r3, 1024;
	setp.ge.u32 	%p2, %r6, %r18;
	@%p2 bra 	$L__BB0_4;
	mul.wide.u32 	%rd6, %r6, 4;
	add.s64 	%rd7, %rd1, %rd6;
	ld.global.u32 	%r23, [%rd7];
	max.s32 	%r36, %r36, %r23;
$L__BB0_4:
	add.s32 	%r9, %r3, 2048;
	setp.ge.u32 	%p3, %r9, %r18;
	@%p3 bra 	$L__BB0_6;
	mul.wide.u32 	%rd8, %r9, 4;
	add.s64 	%rd9, %rd1, %rd8;
	ld.global.u32 	%r24, [%rd9];
	max.s32 	%r36, %r36, %r24;
$L__BB0_6:
	add.s32 	%r12, %r3, 3072;
	setp.ge.u32 	%p4, %r12, %r18;
	@%p4 bra 	$L__BB0_8;
	mul.wide.u32 	%rd10, %r12, 4;
	add.s64 	%rd11, %rd1, %rd10;
	ld.global.u32 	%r25, [%rd11];
	max.s32 	%r36, %r36, %r25;
$L__BB0_8:
	shl.b32 	%r26, %r2, 2;
	mov.u32 	%r27, _ZZ30coarsened_max_reduction_kernelPiS_iE7input_s;
	add.s32 	%r15, %r27, %r26;
	st.shared.u32 	[%r15], %r36;
	setp.lt.u32 	%p5, %r39, 2;
	@%p5 bra 	$L__BB0_12;
$L__BB0_9:
	shr.u32 	%r17, %r39, 1;
	bar.sync 	0;
	setp.ge.u32 	%p6, %r2, %r17;
	@%p6 bra 	$L__BB0_11;
	ld.shared.u32 	%r28, [%r15];
	shl.b32 	%r29, %r17, 2;
	add.s32 	%r30, %r15, %r29;
	ld.shared.u32 	%r31, [%r30];
	max.s32 	%r32, %r28, %r31;
	st.shared.u32 	[%r15], %r32;
$L__BB0_11:
	setp.gt.u32 	%p7, %r39, 3;
	mov.u32 	%r39, %r17;
	@%p7 bra 	$L__BB0_9;
$L__BB0_12:
	setp.ne.s32 	%p8, %r2, 0;
	@%p8 bra 	$L__BB0_14;
	ld.shared.u32 	%r33, [_ZZ30coarsened_max_reduction_kernelPiS_iE7input_s];
	cvta.to.global.u64 	%rd12, %rd2;
	atom.global.max.s32 	%r34, [%rd12], %r33;
$L__BB0_14:
	ret;

}


// ===== COMPILED SASS (sm_100) =====

	.target	sm_100

	.elftype	@"ET_EXEC"


//--------------------- .note.nv.tkinfo           --------------------------
	.section	.note.nv.tkinfo,"",@"SHT_NOTE"
	.sectionflags	@"SHF_NOTE_NV_TKINFO"
	.tkinfo
        /*0018*/ 	.word	0x00000002
        /*0030*/ 	.string	""
        /*0030*/ 	.string	"ptxas"
        /*0030*/ 	.string	"Cuda compilation tools, release 13.0, V13.0.88"
        /*0030*/ 	.string	"Build cuda_13.0.r13.0/compiler.36424714_0"
        /*0030*/ 	.string	"-arch sm_100 -m 64 "



//--------------------- .note.nv.cuinfo           --------------------------
	.section	.note.nv.cuinfo,"",@"SHT_NOTE"
	.sectionflags	@"SHF_NOTE_NV_CUINFO"
        /*0018*/ 	.short	0x0002
        /*001a*/ 	.short	0x0064
        /*001c*/ 	.short	0x0082
	.zero		2


//--------------------- .nv.info                  --------------------------
	.section	.nv.info,"",@"SHT_CUDA_INFO"
	.align	4


	//----- nvinfo : EIATTR_REGCOUNT
	.align		4
        /*0000*/ 	.byte	0x04, 0x2f
        /*0002*/ 	.short	(.L_1 - .L_0)
	.align		4
.L_0:
        /*0004*/ 	.word	index@(_Z30coarsened_max_reduction_kernelPiS_i)
        /*0008*/ 	.word	0x00000014


	//----- nvinfo : EIATTR_FRAME_SIZE
	.align		4
.L_1:
        /*000c*/ 	.byte	0x04, 0x11
        /*000e*/ 	.short	(.L_3 - .L_2)
	.align		4
.L_2:
        /*0010*/ 	.word	index@(_Z30coarsened_max_reduction_kernelPiS_i)
        /*0014*/ 	.word	0x00000000


	//----- nvinfo : EIATTR_MIN_STACK_SIZE
	.align		4
.L_3:
        /*0018*/ 	.byte	0x04, 0x12
        /*001a*/ 	.short	(.L_5 - .L_4)
	.align		4
.L_4:
        /*001c*/ 	.word	index@(_Z30coarsened_max_reduction_kernelPiS_i)
        /*0020*/ 	.word	0x00000000
.L_5:


//--------------------- .nv.compat                --------------------------
	.section	.nv.compat,"",@"SHT_CUDA_COMPAT_INFO"
	.align	4
        /*0000*/ 	.byte	0x02, 0x09, 0x00, 0x00, 0x02, 0x02, 0x01, 0x00, 0x02, 0x05, 0x05, 0x00, 0x03, 0x07, 0x01, 0x01
        /*0010*/ 	.byte	0x02, 0x03, 0x00, 0x00, 0x02, 0x06, 0x01, 0x00, 0x04, 0x0b, 0x08, 0x00, 0x09, 0x00, 0x00, 0x00
        /*0020*/ 	.byte	0x00, 0x00, 0x00, 0x00


//--------------------- .nv.info._Z30coarsened_max_reduction_kernelPiS_i --------------------------
	.section	.nv.info._Z30coarsened_max_reduction_kernelPiS_i,"",@"SHT_CUDA_INFO"
	.sectionflags	@""
	.align	4


	//----- nvinfo : EIATTR_CUDA_API_VERSION
	.align		4
        /*0000*/ 	.byte	0x04, 0x37
        /*0002*/ 	.short	(.L_7 - .L_6)
.L_6:
        /*0004*/ 	.word	0x00000082


	//----- nvinfo : EIATTR_KPARAM_INFO
	.align		4
.L_7:
        /*0008*/ 	.byte	0x04, 0x17
        /*000a*/ 	.short	(.L_9 - .L_8)
.L_8:
        /*000c*/ 	.word	0x00000000
        /*0010*/ 	.short	0x0002
        /*0012*/ 	.short	0x0010
        /*0014*/ 	.byte	0x00, 0xf0, 0x11, 0x00


	//----- nvinfo : EIATTR_KPARAM_INFO
	.align		4
.L_9:
        /*0018*/ 	.byte	0x04, 0x17
        /*001a*/ 	.short	(.L_11 - .L_10)
.L_10:
        /*001c*/ 	.word	0x00000000
        /*0020*/ 	.short	0x0001
        /*0022*/ 	.short	0x0008
        /*0024*/ 	.byte	0x00, 0xf5, 0x21, 0x00


	//----- nvinfo : EIATTR_KPARAM_INFO
	.align		4
.L_11:
        /*0028*/ 	.byte	0x04, 0x17
        /*002a*/ 	.short	(.L_13 - .L_12)
.L_12:
        /*002c*/ 	.word	0x00000000
        /*0030*/ 	.short	0x0000
        /*0032*/ 	.short	0x0000
        /*0034*/ 	.byte	0x00, 0xf5, 0x21, 0x00


	//----- nvinfo : EIATTR_SPARSE_MMA_MASK
	.align		4
.L_13:
        /*0038*/ 	.byte	0x03, 0x50
        /*003a*/ 	.short	0x0000


	//----- nvinfo : EIATTR_MAXREG_COUNT
	.align		4
        /*003c*/ 	.byte	0x03, 0x1b
        /*003e*/ 	.short	0x00ff


	//----- nvinfo : EIATTR_NUM_BARRIERS
	.align		4
        /*0040*/ 	.byte	0x02, 0x4c
        /*0042*/ 	.byte	0x01
	.zero		1


	//----- nvinfo : EIATTR_MERCURY_ISA_VERSION
	.align		4
        /*0044*/ 	.byte	0x03, 0x5f
        /*0046*/ 	.short	0x0101


	//----- nvinfo : EIATTR_VRC_CTA_INIT_COUNT
	.align		4
        /*0048*/ 	.byte	0x02, 0x4a
	.zero		1
	.zero		1


	//----- nvinfo : EIATTR_EXIT_INSTR_OFFSETS
	.align		4
        /*004c*/ 	.byte	0x04, 0x1c
        /*004e*/ 	.short	(.L_15 - .L_14)


	//   ....[0]....
.L_14:
        /*0050*/ 	.word	0x00000330


	//   ....[1]....
        /*0054*/ 	.word	0x000003a0


	//----- nvinfo : EIATTR_CBANK_PARAM_SIZE
	.align		4
.L_15:
        /*0058*/ 	.byte	0x03, 0x19
        /*005a*/ 	.short	0x0014


	//----- nvinfo : EIATTR_PARAM_CBANK
	.align		4
        /*005c*/ 	.byte	0x04, 0x0a
        /*005e*/ 	.short	(.L_17 - .L_16)
	.align		4
.L_16:
        /*0060*/ 	.word	index@(.nv.constant0._Z30coarsened_max_reduction_kernelPiS_i)
        /*0064*/ 	.short	0x0380
        /*0066*/ 	.short	0x0014


	//----- nvinfo : EIATTR_SW_WAR
	.align		4
.L_17:
        /*0068*/ 	.byte	0x04, 0x36
        /*006a*/ 	.short	(.L_19 - .L_18)
.L_18:
        /*006c*/ 	.word	0x00000008
.L_19:


//--------------------- .nv.callgraph             --------------------------
	.section	.nv.callgraph,"",@"SHT_CUDA_CALLGRAPH"
	.align	4
	.sectionentsize	8
	.align		4
        /*0000*/ 	.word	0x00000000
	.align		4
        /*0004*/ 	.word	0xffffffff
	.align		4
        /*0008*/ 	.word	0x00000000
	.align		4
        /*000c*/ 	.word	0xfffffffe
	.align		4
        /*0010*/ 	.word	0x00000000
	.align		4
        /*0014*/ 	.word	0xfffffffd
	.align		4
        /*0018*/ 	.word	0x00000000
	.align		4
        /*001c*/ 	.word	0xfffffffc


//--------------------- .text._Z30coarsened_max_reduction_kernelPiS_i --------------------------
	.section	.text._Z30coarsened_max_reduction_kernelPiS_i,"ax",@progbits
	.align	128
        .global         _Z30coarsened_max_reduction_kernelPiS_i
        .type           _Z30coarsened_max_reduction_kernelPiS_i,@function
        .size           _Z30coarsened_max_reduction_kernelPiS_i,(.L_x_3 - _Z30coarsened_max_reduction_kernelPiS_i)
        .other          _Z30coarsened_max_reduction_kernelPiS_i,@"STO_CUDA_ENTRY STV_DEFAULT"
_Z30coarsened_max_reduction_kernelPiS_i:
.text._Z30coarsened_max_reduction_kernelPiS_i:
[----:B------:R-:W-:Y:S01]  /*0000*/  LDC R1, c[0x0][0x37c] ;  /* 0x0000df00ff017b82 */ /* 0x000fe20000000800 */
[----:B------:R-:W0:Y:S01]  /*0010*/  S2R R3, SR_CTAID.X ;  /* 0x0000000000037919 */ /* 0x000e220000002500 */
[----:B------:R-:W0:Y:S01]  /*0020*/  LDCU UR8, c[0x0][0x360] ;  /* 0x00006c00ff0877ac */ /* 0x000e220008000800 */
[----:B------:R-:W1:Y:S01]  /*0030*/  S2R R0, SR_TID.X ;  /* 0x0000000000007919 */ /* 0x000e620000002100 */
[----:B------:R-:W2:Y:S01]  /*0040*/  LDCU UR4, c[0x0][0x390] ;  /* 0x00007200ff0477ac */ /* 0x000ea20008000800 */
[----:B------:R-:W3:Y:S01]  /*0050*/  LDCU.64 UR6, c[0x0][0x358] ;  /* 0x00006b00ff0677ac */ /* 0x000ee20008000a00 */
[----:B0-----:R-:W-:-:S04]  /*0060*/  IMAD R3, R3, UR8, RZ ;  /* 0x0000000803037c24 */ /* 0x001fc8000f8e02ff */
[----:B-1----:R-:W-:-:S04]  /*0070*/  IMAD R11, R3, 0x4, R0 ;  /* 0x00000004030b7824 */ /* 0x002fc800078e0200 */
[C---:B------:R-:W-:Y:S01]  /*0080*/  VIADD R13, R11.reuse, 0x400 ;  /* 0x000004000b0d7836 */ /* 0x040fe20000000000 */
[C---:B--2---:R-:W-:Y:S01]  /*0090*/  ISETP.GE.U32.AND P1, PT, R11.reuse, UR4, PT ;  /* 0x000000040b007c0c */ /* 0x044fe2000bf26070 */
[C---:B------:R-:W-:Y:S02]  /*00a0*/  VIADD R15, R11.reuse, 0x800 ;  /* 0x000008000b0f7836 */ /* 0x040fe40000000000 */
[----:B------:R-:W-:Y:S01]  /*00b0*/  VIADD R17, R11, 0xc00 ;  /* 0x00000c000b117836 */ /* 0x000fe20000000000 */
[----:B------:R-:W-:Y:S02]  /*00c0*/  ISETP.GE.U32.AND P2, PT, R13, UR4, PT ;  /* 0x000000040d007c0c */ /* 0x000fe4000bf46070 */
[----:B------:R-:W-:Y:S02]  /*00d0*/  ISETP.GE.U32.AND P3, PT, R15, UR4, PT ;  /* 0x000000040f007c0c */ /* 0x000fe4000bf66070 */
[----:B------:R-:W-:-:S05]  /*00e0*/  ISETP.GE.U32.AND P0, PT, R17, UR4, PT ;  /* 0x0000000411007c0c */ /* 0x000fca000bf06070 */
[----:B------:R-:W0:Y:S08]  /*00f0*/  @!P1 LDC.64 R2, c[0x0][0x380] ;  /* 0x0000e000ff029b82 */ /* 0x000e300000000a00 */
[----:B------:R-:W1:Y:S08]  /*0100*/  @!P2 LDC.64 R4, c[0x0][0x380] ;  /* 0x0000e000ff04ab82 */ /* 0x000e700000000a00 */
[----:B------:R-:W2:Y:S08]  /*0110*/  @!P3 LDC.64 R6, c[0x0][0x380] ;  /* 0x0000e000ff06bb82 */ /* 0x000eb00000000a00 */
[----:B------:R-:W4:Y:S01]  /*0120*/  @!P0 LDC.64 R8, c[0x0][0x380] ;  /* 0x0000e000ff088b82 */ /* 0x000f220000000a00 */
[----:B0-----:R-:W-:-:S04]  /*0130*/  @!P1 IMAD.WIDE.U32 R2, R11, 0x4, R2 ;  /* 0x000000040b029825 */ /* 0x001fc800078e0002 */
[----:B------:R-:W-:Y:S02]  /*0140*/  IMAD.MOV.U32 R11, RZ, RZ, RZ ;  /* 0x000000ffff0b7224 */ /* 0x000fe400078e00ff */
[----:B-1----:R-:W-:-:S04]  /*0150*/  @!P2 IMAD.WIDE.U32 R4, R13, 0x4, R4 ;  /* 0x000000040d04a825 */ /* 0x002fc800078e0004 */
[----:B---3--:R0:W3:Y:S04]  /*0160*/  @!P1 LDG.E R11, desc[UR6][R2.64] ;  /* 0x00000006020b9981 */ /* 0x0080e8000c1e1900 */
[----:B------:R-:W3:Y:S01]  /*0170*/  @!P2 LDG.E R4, desc[UR6][R4.64] ;  /* 0x000000060404a981 */ /* 0x000ee2000c1e1900 */
[----:B--2---:R-:W-:-:S06]  /*0180*/  @!P3 IMAD.WIDE.U32 R6, R15, 0x4, R6 ;  /* 0x000000040f06b825 */ /* 0x004fcc00078e0006 */
[----:B------:R-:W2:Y:S01]  /*0190*/  @!P3 LDG.E R6, desc[UR6][R6.64] ;  /* 0x000000060606b981 */ /* 0x000ea2000c1e1900 */
[----:B----4-:R-:W-:-:S06]  /*01a0*/  @!P0 IMAD.WIDE.U32 R8, R17, 0x4, R8 ;  /* 0x0000000411088825 */ /* 0x010fcc00078e0008 */
[----:B------:R-:W4:Y:S01]  /*01b0*/  @!P0 LDG.E R8, desc[UR6][R8.64] ;  /* 0x0000000608088981 */ /* 0x000f22000c1e1900 */
[----:B------:R-:W1:Y:S01]  /*01c0*/  S2UR UR5, SR_CgaCtaId ;  /* 0x00000000000579c3 */ /* 0x000e620000008800 */
[----:B------:R-:W-:Y:S01]  /*01d0*/  UMOV UR4, 0x400 ;  /* 0x0000040000047882 */ /* 0x000fe20000000000 */
[----:B------:R-:W-:Y:S01]  /*01e0*/  IMAD.U32 R10, RZ, RZ, UR8 ;  /* 0x00000008ff0a7e24 */ /* 0x000fe2000f8e00ff */
[----:B-1----:R-:W-:-:S06]  /*01f0*/  ULEA UR4, UR5, UR4, 0x18 ;  /* 0x0000000405047291 */ /* 0x002fcc000f8ec0ff */
[C---:B0-----:R-:W-:Y:S02]  /*0200*/  LEA R2, R0.reuse, UR4, 0x2 ;  /* 0x0000000400027c11 */ /* 0x041fe4000f8e10ff */
[----:B------:R-:W-:Y:S02]  /*0210*/  ISETP.NE.AND P1, PT, R0, RZ, PT ;  /* 0x000000ff0000720c */ /* 0x000fe40003f25270 */
[----:B---3--:R-:W-:-:S04]  /*0220*/  @!P2 VIMNMX R11, PT, PT, R11, R4, !PT ;  /* 0x000000040b0ba248 */ /* 0x008fc80007fe0100 */
[----:B--2---:R-:W-:-:S04]  /*0230*/  @!P3 VIMNMX R11, PT, PT, R11, R6, !PT ;  /* 0x000000060b0bb248 */ /* 0x004fc80007fe0100 */
[----:B----4-:R-:W-:-:S05]  /*0240*/  @!P0 VIMNMX R11, PT, PT, R11, R8, !PT ;  /* 0x000000080b0b8248 */ /* 0x010fca0007fe0100 */
[----:B------:R0:W-:Y:S01]  /*0250*/  STS [R2], R11 ;  /* 0x0000000b02007388 */ /* 0x0001e20000000800 */
[----:B------:R-:W-:-:S13]  /*0260*/  ISETP.GE.U32.AND P2, PT, R10, 0x2, PT ;  /* 0x000000020a00780c */ /* 0x000fda0003f46070 */
[----:B0-----:R-:W-:Y:S05]  /*0270*/  @!P2 BRA `(.L_x_0) ;  /* 0x00000000002ca947 */ /* 0x001fea0003800000 */
.L_x_1:
[----:B------:R-:W-:Y:S01]  /*0280*/  BAR.SYNC.DEFER_BLOCKING 0x0 ;  /* 0x0000000000007b1d */ /* 0x000fe20000010000 */
[----:B------:R-:W-:-:S04]  /*0290*/  SHF.R.U32.HI R5, RZ, 0x1, R10 ;  /* 0x00000001ff057819 */ /* 0x000fc8000001160a */
[----:B------:R-:W-:-:S13]  /*02a0*/  ISETP.GE.U32.AND P0, PT, R0, R5, PT ;  /* 0x000000050000720c */ /* 0x000fda0003f06070 */
[----:B------:R-:W-:Y:S01]  /*02b0*/  @!P0 IMAD R4, R5, 0x4, R2 ;  /* 0x0000000405048824 */ /* 0x000fe200078e0202 */
[----:B------:R-:W-:Y:S05]  /*02c0*/  @!P0 LDS R3, [R2] ;  /* 0x0000000002038984 */ /* 0x000fea0000000800 */
[----:B------:R-:W0:Y:S02]  /*02d0*/  @!P0 LDS R4, [R4] ;  /* 0x0000000004048984 */ /* 0x000e240000000800 */
[----:B0-----:R-:W-:-:S05]  /*02e0*/  @!P0 VIMNMX R3, PT, PT, R3, R4, !PT ;  /* 0x0000000403038248 */ /* 0x001fca0007fe0100 */
[----:B------:R0:W-:Y:S01]  /*02f0*/  @!P0 STS [R2], R3 ;  /* 0x0000000302008388 */ /* 0x0001e20000000800 */
[----:B------:R-:W-:Y:S01]  /*0300*/  ISETP.GT.U32.AND P0, PT, R10, 0x3, PT ;  /* 0x000000030a00780c */ /* 0x000fe20003f04070 */
[----:B------:R-:W-:-:S12]  /*0310*/  IMAD.MOV.U32 R10, RZ, RZ, R5 ;  /* 0x000000ffff0a7224 */ /* 0x000fd800078e0005 */
[----:B0-----:R-:W-:Y:S05]  /*0320*/  @P0 BRA `(.L_x_1) ;  /* 0xfffffffc00d40947 */ /* 0x001fea000383ffff */
.L_x_0:
[----:B------:R-:W-:Y:S05]  /*0330*/  @P1 EXIT ;  /* 0x000000000000194d */ /* 0x000fea0003800000 */
[----:B------:R-:W0:Y:S01]  /*0340*/  S2UR UR5, SR_CgaCtaId ;  /* 0x00000000000579c3 */ /* 0x000e220000008800 */
[----:B------:R-:W-:-:S07]  /*0350*/  UMOV UR4, 0x400 ;  /* 0x0000040000047882 */ /* 0x000fce0000000000 */
[----:B------:R-:W1:Y:S01]  /*0360*/  LDC.64 R2, c[0x0][0x388] ;  /* 0x0000e200ff027b82 */ /* 0x000e620000000a00 */
[----:B0-----:R-:W-:-:S09]  /*0370*/  ULEA UR4, UR5, UR4, 0x18 ;  /* 0x0000000405047291 */ /* 0x001fd2000f8ec0ff */
[----:B------:R-:W1:Y:S04]  /*0380*/  LDS R5, [UR4] ;  /* 0x00000004ff057984 */ /* 0x000e680008000800 */
[----:B-1----:R-:W-:Y:S01]  /*0390*/  REDG.E.MAX.S32.STRONG.GPU desc[UR6][R2.64], R5 ;  /* 0x000000050200798e */ /* 0x002fe2000d12e306 */
[----:B------:R-:W-:Y:S05]  /*03a0*/  EXIT ;  /* 0x000000000000794d */ /* 0x000fea0003800000 */
.L_x_2:
[----:B------:R-:W-:-:S00]  /*03b0*/  BRA `(.L_x_2) ;  /* 0xfffffffc00fc7947 */ /* 0x000fc0000383ffff */
[----:B------:R-:W-:-:S00]  /*03c0*/  NOP ;  /* 0x0000000000007918 */ /* 0x000fc00000000000 */
        /* <DEDUP_REMOVED lines=11> */
.L_x_3:


//--------------------- .nv.shared._Z30coarsened_max_reduction_kernelPiS_i --------------------------
	.section	.nv.shared._Z30coarsened_max_reduction_kernelPiS_i,"aw",@nobits
	.sectionflags	@""
	.align	4
.nv.shared._Z30coarsened_max_reduction_kernelPiS_i:
	.zero		5120


//--------------------- .nv.shared.reserved.0     --------------------------
	.section	.nv.shared.reserved.0,"aw",@nobits
	.weak		__nv_reservedSMEM_offset_0_alias
	.size		__nv_reservedSMEM_offset_0_alias, 0, 64
	.other		__nv_reservedSMEM_offset_0_alias,@"STO_CUDA_RESERVED_SHARED STV_DEFAULT"
__nv_reservedSMEM_offset_0_alias:
	.zero		0
	.zero		64


//--------------------- .nv.constant0._Z30coarsened_max_reduction_kernelPiS_i --------------------------
	.section	.nv.constant0._Z30coarsened_max_reduction_kernelPiS_i,"a",@progbits
	.sectionflags	@""
	.align	4
.nv.constant0._Z30coarsened_max_reduction_kernelPiS_i:
	.zero		916


//--------------------- SYMBOLS --------------------------

	.type		.nv.reservedSmem.offset0,@object
	.size		.nv.reservedSmem.offset0,0x4
	.type		.nv.reservedSmem.cap,@object
	.size		.nv.reservedSmem.cap,0x4
